	.headerflags	@"EF_CUDA_TEXMODE_UNIFIED EF_CUDA_64BIT_ADDRESS EF_CUDA_ACCELERATORS EF_CUDA_SM90 EF_CUDA_VIRTUAL_SM(EF_CUDA_SM90)"
	.elftype	@"ET_EXEC"


//--------------------- .nv.info                  --------------------------
	.section	.nv.info,"",@"SHT_CUDA_INFO"
	.align	4


	//----- nvinfo : EIATTR_REGCOUNT
	.align		4
        /*0000*/ 	.byte	0x04, 0x2f
        /*0002*/ 	.short	(.L_3 - .L_2)
	.align		4
.L_2:
        /*0004*/ 	.word	index@(triton_poi_fused__native_batch_norm_legit_no_training_hardtanh_20)
        /*0008*/ 	.word	0x00000010


	//----- nvinfo : EIATTR_MIN_STACK_SIZE
	.align		4
.L_3:
        /*000c*/ 	.byte	0x04, 0x12
        /*000e*/ 	.short	(.L_5 - .L_4)
	.align		4
.L_4:
        /*0010*/ 	.word	index@(triton_poi_fused__native_batch_norm_legit_no_training_hardtanh_20)
        /*0014*/ 	.word	0x00000000


	//----- nvinfo : EIATTR_FRAME_SIZE
	.align		4
.L_5:
        /*0018*/ 	.byte	0x04, 0x11
        /*001a*/ 	.short	(.L_7 - .L_6)
	.align		4
.L_6:
        /*001c*/ 	.word	index@(triton_poi_fused__native_batch_norm_legit_no_training_hardtanh_20)
        /*0020*/ 	.word	0x00000000


	//----- nvinfo : EIATTR_MIN_STACK_SIZE
	.align		4
.L_7:
        /*0024*/ 	.byte	0x04, 0x12
        /*0026*/ 	.short	(.L_9 - .L_8)
	.align		4
.L_8:
        /*0028*/ 	.word	index@(triton_poi_fused__native_batch_norm_legit_no_training_hardtanh_20)
        /*002c*/ 	.word	0x00000000
.L_9:


//--------------------- .nv.info.triton_poi_fused__native_batch_norm_legit_no_training_hardtanh_20 --------------------------
	.section	.nv.info.triton_poi_fused__native_batch_norm_legit_no_training_hardtanh_20,"",@"SHT_CUDA_INFO"
	.sectionflags	@""
	.align	4


	//----- nvinfo : EIATTR_CUDA_API_VERSION
	.align		4
        /*0000*/ 	.byte	0x04, 0x37
        /*0002*/ 	.short	(.L_11 - .L_10)
.L_10:
        /*0004*/ 	.word	0x0000007c


	//----- nvinfo : EIATTR_KPARAM_INFO
	.align		4
.L_11:
        /*0008*/ 	.byte	0x04, 0x17
        /*000a*/ 	.short	(.L_13 - .L_12)
.L_12:
        /*000c*/ 	.word	0x00000000
        /*0010*/ 	.short	0x0006
        /*0012*/ 	.short	0x0030
        /*0014*/ 	.byte	0x00, 0xf0, 0x11, 0x00


	//----- nvinfo : EIATTR_KPARAM_INFO
	.align		4
.L_13:
        /*0018*/ 	.byte	0x04, 0x17
        /*001a*/ 	.short	(.L_15 - .L_14)
.L_14:
        /*001c*/ 	.word	0x00000000
        /*0020*/ 	.short	0x0005
        /*0022*/ 	.short	0x0028
        /*0024*/ 	.byte	0x00, 0xf4, 0x21, 0x00


	//----- nvinfo : EIATTR_KPARAM_INFO
	.align		4
.L_15:
        /*0028*/ 	.byte	0x04, 0x17
        /*002a*/ 	.short	(.L_17 - .L_16)
.L_16:
        /*002c*/ 	.word	0x00000000
        /*0030*/ 	.short	0x0004
        /*0032*/ 	.short	0x0020
        /*0034*/ 	.byte	0x00, 0xf4, 0x21, 0x00


	//----- nvinfo : EIATTR_KPARAM_INFO
	.align		4
.L_17:
        /*0038*/ 	.byte	0x04, 0x17
        /*003a*/ 	.short	(.L_19 - .L_18)
.L_18:
        /*003c*/ 	.word	0x00000000
        /*0040*/ 	.short	0x0003
        /*0042*/ 	.short	0x0018
        /*0044*/ 	.byte	0x00, 0xf4, 0x21, 0x00


	//----- nvinfo : EIATTR_KPARAM_INFO
	.align		4
.L_19:
        /*0048*/ 	.byte	0x04, 0x17
        /*004a*/ 	.short	(.L_21 - .L_20)
.L_20:
        /*004c*/ 	.word	0x00000000
        /*0050*/ 	.short	0x0002
        /*0052*/ 	.short	0x0010
        /*0054*/ 	.byte	0x00, 0xf4, 0x21, 0x00


	//----- nvinfo : EIATTR_KPARAM_INFO
	.align		4
.L_21:
        /*0058*/ 	.byte	0x04, 0x17
        /*005a*/ 	.short	(.L_23 - .L_22)
.L_22:
        /*005c*/ 	.word	0x00000000
        /*0060*/ 	.short	0x0001
        /*0062*/ 	.short	0x0008
        /*0064*/ 	.byte	0x00, 0xf4, 0x21, 0x00


	//----- nvinfo : EIATTR_KPARAM_INFO
	.align		4
.L_23:
        /*0068*/ 	.byte	0x04, 0x17
        /*006a*/ 	.short	(.L_25 - .L_24)
.L_24:
        /*006c*/ 	.word	0x00000000
        /*0070*/ 	.short	0x0000
        /*0072*/ 	.short	0x0000
        /*0074*/ 	.byte	0x00, 0xf4, 0x21, 0x00


	//----- nvinfo : EIATTR_SPARSE_MMA_MASK
	.align		4
.L_25:
        /*0078*/ 	.byte	0x03, 0x50
        /*007a*/ 	.short	0x0000


	//----- nvinfo : EIATTR_MAXREG_COUNT
	.align		4
        /*007c*/ 	.byte	0x03, 0x1b
        /*007e*/ 	.short	0x00ff


	//----- nvinfo : EIATTR_EXIT_INSTR_OFFSETS
	.align		4
        /*0080*/ 	.byte	0x04, 0x1c
        /*0082*/ 	.short	(.L_27 - .L_26)


	//   ....[0]....
.L_26:
        /*0084*/ 	.word	0x00000430


	//----- nvinfo : EIATTR_REQNTID
	.align		4
.L_27:
        /*0088*/ 	.byte	0x04, 0x10
        /*008a*/ 	.short	(.L_29 - .L_28)
.L_28:
        /*008c*/ 	.word	0x00000080
        /*0090*/ 	.word	0x00000001
        /*0094*/ 	.word	0x00000001


	//----- nvinfo : EIATTR_CBANK_PARAM_SIZE
	.align		4
.L_29:
        /*0098*/ 	.byte	0x03, 0x19
        /*009a*/ 	.short	0x0034


	//----- nvinfo : EIATTR_PARAM_CBANK
	.align		4
        /*009c*/ 	.byte	0x04, 0x0a
        /*009e*/ 	.short	(.L_31 - .L_30)
	.align		4
.L_30:
        /*00a0*/ 	.word	index@(.nv.constant0.triton_poi_fused__native_batch_norm_legit_no_training_hardtanh_20)
        /*00a4*/ 	.short	0x0210
        /*00a6*/ 	.short	0x0034


	//----- nvinfo : EIATTR_SW_WAR
	.align		4
.L_31:
        /*00a8*/ 	.byte	0x04, 0x36
        /*00aa*/ 	.short	(.L_33 - .L_32)
.L_32:
        /*00ac*/ 	.word	0x00000008
.L_33:


//--------------------- .nv.callgraph             --------------------------
	.section	.nv.callgraph,"",@"SHT_CUDA_CALLGRAPH"
	.align	4
	.sectionentsize	8
	.align		4
        /*0000*/ 	.word	0x00000000
	.align		4
        /*0004*/ 	.word	0xffffffff
	.align		4
        /*0008*/ 	.word	0x00000000
	.align		4
        /*000c*/ 	.word	0xfffffffe
	.align		4
        /*0010*/ 	.word	0x00000000
	.align		4
        /*0014*/ 	.word	0xfffffffd
	.align		4
        /*0018*/ 	.word	0x00000000
	.align		4
        /*001c*/ 	.word	0xfffffffc


//--------------------- .nv.constant4             --------------------------
	.section	.nv.constant4,"a",@progbits
	.align	8
	.align		8
.nv.constant4:
        /*0000*/ 	.dword	_$_str
	.align		8
        /*0008*/ 	.dword	_$_str_$_2


//--------------------- .text.triton_poi_fused__native_batch_norm_legit_no_training_hardtanh_20 --------------------------
	.section	.text.triton_poi_fused__native_batch_norm_legit_no_training_hardtanh_20,"ax",@progbits
	.align	128
        .global         triton_poi_fused__native_batch_norm_legit_no_training_hardtanh_20
        .type           triton_poi_fused__native_batch_norm_legit_no_training_hardtanh_20,@function
        .size           triton_poi_fused__native_batch_norm_legit_no_training_hardtanh_20,(.L_x_1 - triton_poi_fused__native_batch_norm_legit_no_training_hardtanh_20)
        .other          triton_poi_fused__native_batch_norm_legit_no_training_hardtanh_20,@"STO_CUDA_ENTRY STV_DEFAULT"
triton_poi_fused__native_batch_norm_legit_no_training_hardtanh_20:
.text.triton_poi_fused__native_batch_norm_legit_no_training_hardtanh_20:
[----:B------:R-:W-:Y:S01]  /*0000*/  LDC R1, c[0x0][0x28] ;  /* 0x00000a00ff017b82 */ /* 0x000fe20000000800 */
[----:B------:R-:W1:Y:S07]  /*0010*/  S2R R0, SR_TID.X ;  /* 0x0000000000007919 */ /* 0x000e6e0000002100 */
[----:B------:R-:W2:Y:S01]  /*0020*/  LDC.64 R2, c[0x0][0x220] ;  /* 0x00008800ff027b82 */ /* 0x000ea20000000a00 */
[----:B------:R-:W-:Y:S01]  /*0030*/  ULDC.64 UR4, c[0x0][0x208] ;  /* 0x0000820000047ab9 */ /* 0x000fe20000000a00 */
[----:B------:R-:W3:Y:S06]  /*0040*/  S2R R7, SR_CTAID.X ;  /* 0x0000000000077919 */ /* 0x000eec0000002500 */
[----:B------:R-:W4:Y:S08]  /*0050*/  LDC.64 R8, c[0x0][0x228] ;  /* 0x00008a00ff087b82 */ /* 0x000f300000000a00 */
[----:B------:R-:W5:Y:S01]  /*0060*/  LDC.64 R10, c[0x0][0x230] ;  /* 0x00008c00ff0a7b82 */ /* 0x000f620000000a00 */
[----:B-1----:R-:W-:-:S02]  /*0070*/  SHF.L.U32 R0, R0, 0x1, RZ ;  /* 0x0000000100007819 */ /* 0x002fc400000006ff */
[----:B---3--:R-:W-:Y:S02]  /*0080*/  SHF.R.S32.HI R5, RZ, 0x17, R7 ;  /* 0x00000017ff057819 */ /* 0x008fe40000011407 */
[----:B------:R-:W-:Y:S02]  /*0090*/  LOP3.LUT R0, R0, 0xfe, RZ, 0xc0, !PT ;  /* 0x000000fe00007812 */ /* 0x000fe400078ec0ff */
[----:B------:R-:W-:Y:S02]  /*00a0*/  SGXT R5, R5, 0x1 ;  /* 0x000000010505781a */ /* 0x000fe40000000200 */
[----:B------:R-:W-:Y:S02]  /*00b0*/  LEA R0, R7, R0, 0x8 ;  /* 0x0000000007007211 */ /* 0x000fe400078e40ff */
[----:B------:R-:W1:Y:S02]  /*00c0*/  LDC.64 R6, c[0x0][0x218] ;  /* 0x00008600ff067b82 */ /* 0x000e640000000a00 */
[----:B------:R-:W-:-:S04]  /*00d0*/  LEA.HI R5, R5, R0, RZ, 0x9 ;  /* 0x0000000005057211 */ /* 0x000fc800078f48ff */
[----:B------:R-:W-:-:S04]  /*00e0*/  LOP3.LUT R5, R5, 0xfffffe00, RZ, 0xc0, !PT ;  /* 0xfffffe0005057812 */ /* 0x000fc800078ec0ff */
[----:B------:R-:W-:Y:S02]  /*00f0*/  IADD3 R13, R0, -R5, RZ ;  /* 0x80000005000d7210 */ /* 0x000fe40007ffe0ff */
[----:B------:R-:W3:Y:S03]  /*0100*/  LDC.64 R4, c[0x0][0x210] ;  /* 0x00008400ff047b82 */ /* 0x000ee60000000a00 */
[----:B--2---:R-:W-:-:S06]  /*0110*/  IMAD.WIDE R2, R13, 0x4, R2 ;  /* 0x000000040d027825 */ /* 0x004fcc00078e0202 */
[----:B------:R-:W2:Y:S01]  /*0120*/  LDG.E.EL.64 R2, desc[UR4][R2.64] ;  /* 0x0000000402027981 */ /* 0x000ea2000c2e1b00 */
[----:B-1----:R-:W-:-:S04]  /*0130*/  IMAD.WIDE R6, R13, 0x4, R6 ;  /* 0x000000040d067825 */ /* 0x002fc800078e0206 */
[C---:B----4-:R-:W-:Y:S02]  /*0140*/  IMAD.WIDE R8, R13.reuse, 0x4, R8 ;  /* 0x000000040d087825 */ /* 0x050fe400078e0208 */
[----:B------:R-:W4:Y:S02]  /*0150*/  LDG.E.EL.64 R6, desc[UR4][R6.64] ;  /* 0x0000000406067981 */ /* 0x000f24000c2e1b00 */
[----:B-----5:R-:W-:Y:S02]  /*0160*/  IMAD.WIDE R10, R13, 0x4, R10 ;  /* 0x000000040d0a7825 */ /* 0x020fe400078e020a */
[----:B------:R-:W5:Y:S02]  /*0170*/  LDG.E.EL.64 R8, desc[UR4][R8.64] ;  /* 0x0000000408087981 */ /* 0x000f64000c2e1b00 */
[----:B---3--:R-:W-:Y:S02]  /*0180*/  IMAD.WIDE R4, R0, 0x4, R4 ;  /* 0x0000000400047825 */ /* 0x008fe400078e0204 */
[----:B------:R-:W5:Y:S04]  /*0190*/  LDG.E.EL.64 R10, desc[UR4][R10.64] ;  /* 0x000000040a0a7981 */ /* 0x000f68000c2e1b00 */
[----:B------:R-:W4:Y:S01]  /*01a0*/  LDG.E.64 R4, desc[UR4][R4.64] ;  /* 0x0000000404047981 */ /* 0x000f22000c1e1b00 */
[----:B--2---:R-:W-:Y:S01]  /*01b0*/  FADD R2, R2, 9.9999997473787516356e-06 ;  /* 0x3727c5ac02027421 */ /* 0x004fe20000000000 */
[----:B------:R-:W-:-:S03]  /*01c0*/  FADD R3, R3, 9.9999997473787516356e-06 ;  /* 0x3727c5ac03037421 */ /* 0x000fc60000000000 */
[----:B------:R-:W1:Y:S08]  /*01d0*/  MUFU.SQRT R12, R2 ;  /* 0x00000002000c7308 */ /* 0x000e700000002000 */
[----:B------:R-:W2:Y:S01]  /*01e0*/  MUFU.SQRT R13, R3 ;  /* 0x00000003000d7308 */ /* 0x000ea20000002000 */
[C---:B-1----:R-:W-:Y:S02]  /*01f0*/  FSETP.GT.AND P0, PT, R12.reuse, 8.50705917302346158658e+37, PT ;  /* 0x7e8000000c00780b */ /* 0x042fe40003f04000 */
[----:B------:R-:W-:-:S02]  /*0200*/  FSETP.GEU.AND P2, PT, R12, 1.175494350822287508e-38, PT ;  /* 0x008000000c00780b */ /* 0x000fc40003f4e000 */
[C---:B--2---:R-:W-:Y:S02]  /*0210*/  FSETP.GT.AND P1, PT, R13.reuse, 8.50705917302346158658e+37, PT ;  /* 0x7e8000000d00780b */ /* 0x044fe40003f24000 */
[----:B------:R-:W-:-:S07]  /*0220*/  FSETP.GEU.AND P3, PT, R13, 1.175494350822287508e-38, PT ;  /* 0x008000000d00780b */ /* 0x000fce0003f6e000 */
[----:B------:R-:W-:Y:S01]  /*0230*/  @P0 FMUL R12, R12, 0.25 ;  /* 0x3e8000000c0c0820 */ /* 0x000fe20000400000 */
[----:B------:R-:W-:-:S03]  /*0240*/  HFMA2.MMA R2, -RZ, RZ, 1.625, 0 ;  /* 0x3e800000ff027435 */ /* 0x000fc600000001ff */
[----:B------:R-:W-:Y:S01]  /*0250*/  @!P2 FMUL R12, R12, 16777216 ;  /* 0x4b8000000c0ca820 */ /* 0x000fe20000400000 */
[----:B------:R-:W-:-:S04]  /*0260*/  @P1 FMUL R13, R13, 0.25 ;  /* 0x3e8000000d0d1820 */ /* 0x000fc80000400000 */
[----:B------:R-:W-:Y:S01]  /*0270*/  @!P3 FMUL R13, R13, 16777216 ;  /* 0x4b8000000d0db820 */ /* 0x000fe20000400000 */
[----:B------:R-:W1:Y:S01]  /*0280*/  MUFU.RCP R12, R12 ;  /* 0x0000000c000c7308 */ /* 0x000e620000001000 */
[----:B------:R-:W-:-:S07]  /*0290*/  FSEL R3, R2, 1, P0 ;  /* 0x3f80000002037808 */ /* 0x000fce0000000000 */
[----:B------:R-:W2:Y:S01]  /*02a0*/  MUFU.RCP R13, R13 ;  /* 0x0000000d000d7308 */ /* 0x000ea20000001000 */
[----:B------:R-:W-:Y:S01]  /*02b0*/  FSEL R2, R2, 1, P1 ;  /* 0x3f80000002027808 */ /* 0x000fe20000800000 */
[----:B------:R-:W-:Y:S01]  /*02c0*/  @!P2 FMUL R3, R3, 16777216 ;  /* 0x4b8000000303a820 */ /* 0x000fe20000400000 */
[----:B----4-:R-:W-:-:S03]  /*02d0*/  FADD R4, R4, -R6 ;  /* 0x8000000604047221 */ /* 0x010fc60000000000 */
[----:B------:R-:W-:Y:S01]  /*02e0*/  @!P3 FMUL R2, R2, 16777216 ;  /* 0x4b8000000202b820 */ /* 0x000fe20000400000 */
[----:B-1----:R-:W-:Y:S01]  /*02f0*/  FMUL R3, R12, R3 ;  /* 0x000000030c037220 */ /* 0x002fe20000400000 */
[----:B------:R-:W-:-:S03]  /*0300*/  FADD R5, R5, -R7 ;  /* 0x8000000705057221 */ /* 0x000fc60000000000 */
[----:B------:R-:W-:Y:S01]  /*0310*/  FMUL R7, R4, R3 ;  /* 0x0000000304077220 */ /* 0x000fe20000400000 */
[----:B--2---:R-:W-:-:S03]  /*0320*/  FMUL R2, R13, R2 ;  /* 0x000000020d027220 */ /* 0x004fc60000400000 */
[----:B-----5:R-:W-:Y:S01]  /*0330*/  FFMA R7, R8, R7, R10 ;  /* 0x0000000708077223 */ /* 0x020fe2000000000a */
[----:B------:R-:W-:Y:S02]  /*0340*/  FMUL R4, R5, R2 ;  /* 0x0000000205047220 */ /* 0x000fe40000400000 */
[----:B------:R-:W1:Y:S02]  /*0350*/  LDC.64 R2, c[0x0][0x238] ;  /* 0x00008e00ff027b82 */ /* 0x000e640000000a00 */
[----:B------:R-:W-:Y:S01]  /*0360*/  FFMA R4, R9, R4, R11 ;  /* 0x0000000409047223 */ /* 0x000fe2000000000b */
[----:B------:R-:W-:-:S04]  /*0370*/  FSETP.GTU.AND P0, PT, R7, RZ, PT ;  /* 0x000000ff0700720b */ /* 0x000fc80003f0c000 */
[C---:B------:R-:W-:Y:S02]  /*0380*/  FSETP.GTU.AND P1, PT, R4.reuse, RZ, PT ;  /* 0x000000ff0400720b */ /* 0x040fe40003f2c000 */
[----:B------:R-:W-:Y:S02]  /*0390*/  FSEL R6, R7, RZ, P0 ;  /* 0x000000ff07067208 */ /* 0x000fe40000000000 */
[----:B------:R-:W-:Y:S02]  /*03a0*/  FSEL R7, R4, RZ, P1 ;  /* 0x000000ff04077208 */ /* 0x000fe40000800000 */
[C---:B------:R-:W-:Y:S02]  /*03b0*/  FSETP.GEU.AND P2, PT, R6.reuse, 6, PT ;  /* 0x40c000000600780b */ /* 0x040fe40003f4e000 */
[----:B------:R-:W-:Y:S02]  /*03c0*/  FSETP.GEU.AND P3, PT, R7, 6, PT ;  /* 0x40c000000700780b */ /* 0x000fe40003f6e000 */
[----:B------:R-:W-:-:S02]  /*03d0*/  FSETP.NAN.AND P0, PT, R6, R6, PT ;  /* 0x000000060600720b */ /* 0x000fc40003f08000 */
[----:B------:R-:W-:Y:S01]  /*03e0*/  FSETP.NAN.AND P1, PT, R7, R7, PT ;  /* 0x000000070700720b */ /* 0x000fe20003f28000 */
[----:B-1----:R-:W-:-:S06]  /*03f0*/  IMAD.WIDE R2, R0, 0x4, R2 ;  /* 0x0000000400027825 */ /* 0x002fcc00078e0202 */
[----:B------:R-:W-:Y:S02]  /*0400*/  @P2 SEL R6, R6, 0x40c00000, P0 ;  /* 0x40c0000006062807 */ /* 0x000fe40000000000 */
[----:B------:R-:W-:-:S05]  /*0410*/  @P3 SEL R7, R7, 0x40c00000, P1 ;  /* 0x40c0000007073807 */ /* 0x000fca0000800000 */
[----:B------:R-:W-:Y:S01]  /*0420*/  STG.E.64 desc[UR4][R2.64], R6 ;  /* 0x0000000602007986 */ /* 0x000fe2000c101b04 */
[----:B------:R-:W-:Y:S05]  /*0430*/  EXIT ;  /* 0x000000000000794d */ /* 0x000fea0003800000 */
.L_x_0:
[----:B------:R-:W-:-:S00]  /*0440*/  BRA `(.L_x_0) ;  /* 0xfffffffc00fc7947 */ /* 0x000fc0000383ffff */
[----:B------:R-:W-:-:S00]  /*0450*/  NOP ;  /* 0x0000000000007918 */ /* 0x000fc00000000000 */
        /* <DEDUP_REMOVED lines=10> */
.L_x_1:


//--------------------- .nv.global.init           --------------------------
	.section	.nv.global.init,"aw",@progbits
.nv.global.init:
	.type		_$_str,@object
	.size		_$_str,(_$_str_$_2 - _$_str)
_$_str:
        /*0000*/ 	.byte	0x5f, 0x5f, 0x43, 0x55, 0x44, 0x41, 0x5f, 0x46, 0x54, 0x5a, 0x00
	.type		_$_str_$_2,@object
	.size		_$_str_$_2,(.L_1 - _$_str_$_2)
_$_str_$_2:
        /*000b*/ 	.byte	0x5f, 0x5f, 0x43, 0x55, 0x44, 0x41, 0x5f, 0x50, 0x52, 0x45, 0x43, 0x5f, 0x53, 0x51, 0x52, 0x54
        /*001b*/ 	.byte	0x00
.L_1:


//--------------------- .nv.constant0.triton_poi_fused__native_batch_norm_legit_no_training_hardtanh_20 --------------------------
	.section	.nv.constant0.triton_poi_fused__native_batch_norm_legit_no_training_hardtanh_20,"a",@progbits
	.sectionflags	@""
	.align	4
.nv.constant0.triton_poi_fused__native_batch_norm_legit_no_training_hardtanh_20:
	.zero		580
